//
// Generated by NVIDIA NVVM Compiler
//
// Compiler Build ID: CL-36424714
// Cuda compilation tools, release 13.0, V13.0.88
// Based on NVVM 20.0.0
//

.version 9.0
.target sm_100
.address_size 64

	// .globl	_Z26computeAccelerationsKernelPdS_PiS_S_idi

.visible .entry _Z26computeAccelerationsKernelPdS_PiS_S_idi(
	.param .u64 .ptr .align 1 _Z26computeAccelerationsKernelPdS_PiS_S_idi_param_0,
	.param .u64 .ptr .align 1 _Z26computeAccelerationsKernelPdS_PiS_S_idi_param_1,
	.param .u64 .ptr .align 1 _Z26computeAccelerationsKernelPdS_PiS_S_idi_param_2,
	.param .u64 .ptr .align 1 _Z26computeAccelerationsKernelPdS_PiS_S_idi_param_3,
	.param .u64 .ptr .align 1 _Z26computeAccelerationsKernelPdS_PiS_S_idi_param_4,
	.param .u32 _Z26computeAccelerationsKernelPdS_PiS_S_idi_param_5,
	.param .f64 _Z26computeAccelerationsKernelPdS_PiS_S_idi_param_6,
	.param .u32 _Z26computeAccelerationsKernelPdS_PiS_S_idi_param_7
)
{
	.reg .pred 	%p<10>;
	.reg .b32 	%r<14>;
	.reg .b64 	%rd<52>;
	.reg .b64 	%fd<29>;

	ld.param.u64 	%rd26, [_Z26computeAccelerationsKernelPdS_PiS_S_idi_param_1];
	ld.param.u64 	%rd23, [_Z26computeAccelerationsKernelPdS_PiS_S_idi_param_2];
	ld.param.u64 	%rd24, [_Z26computeAccelerationsKernelPdS_PiS_S_idi_param_3];
	ld.param.u64 	%rd25, [_Z26computeAccelerationsKernelPdS_PiS_S_idi_param_4];
	ld.param.u32 	%r3, [_Z26computeAccelerationsKernelPdS_PiS_S_idi_param_5];
	ld.param.f64 	%fd6, [_Z26computeAccelerationsKernelPdS_PiS_S_idi_param_6];
	ld.param.u32 	%r4, [_Z26computeAccelerationsKernelPdS_PiS_S_idi_param_7];
	cvta.to.global.u64 	%rd1, %rd26;
	mov.u32 	%r5, %ctaid.x;
	mov.u32 	%r6, %ntid.x;
	mov.u32 	%r7, %tid.x;
	mad.lo.s32 	%r1, %r5, %r6, %r7;
	setp.ge.s32 	%p1, %r1, %r4;
	@%p1 bra 	$L__BB0_2;
	mul.lo.s32 	%r8, %r1, 3;
	mul.wide.s32 	%rd27, %r8, 8;
	add.s64 	%rd28, %rd1, %rd27;
	mov.b64 	%rd29, 0;
	st.global.u64 	[%rd28], %rd29;
	st.global.u64 	[%rd28+8], %rd29;
	st.global.u64 	[%rd28+16], %rd29;
$L__BB0_2:
	bar.sync 	0;
	setp.ge.s32 	%p2, %r1, %r3;
	@%p2 bra 	$L__BB0_16;
	cvta.to.global.u64 	%rd30, %rd25;
	mul.wide.s32 	%rd31, %r1, 8;
	add.s64 	%rd32, %rd30, %rd31;
	ld.global.f64 	%fd1, [%rd32];
	mul.f64 	%fd7, %fd6, %fd6;
	setp.geu.f64 	%p3, %fd1, %fd7;
	@%p3 bra 	$L__BB0_16;
	cvta.to.global.u64 	%rd33, %rd23;
	shl.b32 	%r9, %r1, 1;
	mul.wide.s32 	%rd34, %r9, 4;
	add.s64 	%rd35, %rd33, %rd34;
	ld.global.u32 	%r2, [%rd35+4];
	ld.global.u32 	%r10, [%rd35];
	rcp.rn.f64 	%fd8, %fd1;
	mul.f64 	%fd9, %fd8, %fd8;
	mul.f64 	%fd10, %fd8, %fd9;
	mul.f64 	%fd11, %fd8, 0d4038000000000000;
	mul.f64 	%fd12, %fd11, %fd10;
	fma.rn.f64 	%fd13, %fd10, 0d4000000000000000, 0dBFF0000000000000;
	mul.f64 	%fd2, %fd12, %fd13;
	mul.lo.s32 	%r11, %r1, 3;
	mul.lo.s32 	%r12, %r10, 3;
	cvta.to.global.u64 	%rd36, %rd24;
	mul.wide.s32 	%rd37, %r11, 8;
	add.s64 	%rd2, %rd36, %rd37;
	ld.global.f64 	%fd14, [%rd2];
	mul.f64 	%fd3, %fd2, %fd14;
	mul.wide.s32 	%rd38, %r12, 8;
	add.s64 	%rd3, %rd1, %rd38;
	ld.global.u64 	%rd46, [%rd3];
$L__BB0_5:
	mov.b64 	%fd15, %rd46;
	add.f64 	%fd16, %fd3, %fd15;
	mov.b64 	%rd39, %fd16;
	atom.relaxed.global.cas.b64 	%rd6, [%rd3], %rd46, %rd39;
	setp.ne.s64 	%p4, %rd46, %rd6;
	mov.u64 	%rd46, %rd6;
	@%p4 bra 	$L__BB0_5;
	mul.lo.s32 	%r13, %r2, 3;
	mul.wide.s32 	%rd40, %r13, 8;
	add.s64 	%rd7, %rd1, %rd40;
	ld.global.u64 	%rd47, [%rd7];
$L__BB0_7:
	mov.b64 	%fd17, %rd47;
	sub.f64 	%fd18, %fd17, %fd3;
	mov.b64 	%rd41, %fd18;
	atom.relaxed.global.cas.b64 	%rd10, [%rd7], %rd47, %rd41;
	setp.ne.s64 	%p5, %rd47, %rd10;
	mov.u64 	%rd47, %rd10;
	@%p5 bra 	$L__BB0_7;
	ld.global.f64 	%fd19, [%rd2+8];
	mul.f64 	%fd4, %fd2, %fd19;
	ld.global.u64 	%rd48, [%rd3+8];
$L__BB0_9:
	mov.b64 	%fd20, %rd48;
	add.f64 	%fd21, %fd4, %fd20;
	mov.b64 	%rd42, %fd21;
	atom.relaxed.global.cas.b64 	%rd13, [%rd3+8], %rd48, %rd42;
	setp.ne.s64 	%p6, %rd48, %rd13;
	mov.u64 	%rd48, %rd13;
	@%p6 bra 	$L__BB0_9;
	ld.global.u64 	%rd49, [%rd7+8];
$L__BB0_11:
	mov.b64 	%fd22, %rd49;
	sub.f64 	%fd23, %fd22, %fd4;
	mov.b64 	%rd43, %fd23;
	atom.relaxed.global.cas.b64 	%rd16, [%rd7+8], %rd49, %rd43;
	setp.ne.s64 	%p7, %rd49, %rd16;
	mov.u64 	%rd49, %rd16;
	@%p7 bra 	$L__BB0_11;
	ld.global.f64 	%fd24, [%rd2+16];
	mul.f64 	%fd5, %fd2, %fd24;
	ld.global.u64 	%rd50, [%rd3+16];
$L__BB0_13:
	mov.b64 	%fd25, %rd50;
	add.f64 	%fd26, %fd5, %fd25;
	mov.b64 	%rd44, %fd26;
	atom.relaxed.global.cas.b64 	%rd19, [%rd3+16], %rd50, %rd44;
	setp.ne.s64 	%p8, %rd50, %rd19;
	mov.u64 	%rd50, %rd19;
	@%p8 bra 	$L__BB0_13;
	ld.global.u64 	%rd51, [%rd7+16];
$L__BB0_15:
	mov.b64 	%fd27, %rd51;
	sub.f64 	%fd28, %fd27, %fd5;
	mov.b64 	%rd45, %fd28;
	atom.relaxed.global.cas.b64 	%rd22, [%rd7+16], %rd51, %rd45;
	setp.ne.s64 	%p9, %rd51, %rd22;
	mov.u64 	%rd51, %rd22;
	@%p9 bra 	$L__BB0_15;
$L__BB0_16:
	ret;

}
	// .globl	_Z25velocityVerletStep1KernelPdS_S_ddi
.visible .entry _Z25velocityVerletStep1KernelPdS_S_ddi(
	.param .u64 .ptr .align 1 _Z25velocityVerletStep1KernelPdS_S_ddi_param_0,
	.param .u64 .ptr .align 1 _Z25velocityVerletStep1KernelPdS_S_ddi_param_1,
	.param .u64 .ptr .align 1 _Z25velocityVerletStep1KernelPdS_S_ddi_param_2,
	.param .f64 _Z25velocityVerletStep1KernelPdS_S_ddi_param_3,
	.param .f64 _Z25velocityVerletStep1KernelPdS_S_ddi_param_4,
	.param .u32 _Z25velocityVerletStep1KernelPdS_S_ddi_param_5
)
{
	.reg .pred 	%p<8>;
	.reg .b32 	%r<7>;
	.reg .b64 	%rd<11>;
	.reg .b64 	%fd<51>;

	ld.param.u64 	%rd1, [_Z25velocityVerletStep1KernelPdS_S_ddi_param_0];
	ld.param.u64 	%rd2, [_Z25velocityVerletStep1KernelPdS_S_ddi_param_1];
	ld.param.u64 	%rd3, [_Z25velocityVerletStep1KernelPdS_S_ddi_param_2];
	ld.param.f64 	%fd1, [_Z25velocityVerletStep1KernelPdS_S_ddi_param_3];
	ld.param.f64 	%fd2, [_Z25velocityVerletStep1KernelPdS_S_ddi_param_4];
	ld.param.u32 	%r2, [_Z25velocityVerletStep1KernelPdS_S_ddi_param_5];
	mov.u32 	%r3, %ctaid.x;
	mov.u32 	%r4, %ntid.x;
	mov.u32 	%r5, %tid.x;
	mad.lo.s32 	%r1, %r3, %r4, %r5;
	setp.ge.s32 	%p1, %r1, %r2;
	@%p1 bra 	$L__BB1_2;
	cvta.to.global.u64 	%rd4, %rd2;
	cvta.to.global.u64 	%rd5, %rd3;
	cvta.to.global.u64 	%rd6, %rd1;
	mul.lo.s32 	%r6, %r1, 3;
	mul.wide.s32 	%rd7, %r6, 8;
	add.s64 	%rd8, %rd4, %rd7;
	ld.global.f64 	%fd3, [%rd8];
	add.s64 	%rd9, %rd5, %rd7;
	ld.global.f64 	%fd4, [%rd9];
	mul.f64 	%fd5, %fd4, 0d3FE0000000000000;
	mul.f64 	%fd6, %fd1, %fd5;
	mul.f64 	%fd7, %fd1, %fd6;
	fma.rn.f64 	%fd8, %fd1, %fd3, %fd7;
	add.s64 	%rd10, %rd6, %rd7;
	ld.global.f64 	%fd9, [%rd10];
	add.f64 	%fd10, %fd9, %fd8;
	setp.lt.f64 	%p2, %fd10, 0d0000000000000000;
	add.f64 	%fd11, %fd2, %fd10;
	selp.f64 	%fd12, %fd11, %fd10, %p2;
	setp.ltu.f64 	%p3, %fd12, %fd2;
	sub.f64 	%fd13, %fd12, %fd2;
	selp.f64 	%fd14, %fd12, %fd13, %p3;
	st.global.f64 	[%rd10], %fd14;
	ld.global.f64 	%fd15, [%rd9];
	mul.f64 	%fd16, %fd15, 0d3FE0000000000000;
	ld.global.f64 	%fd17, [%rd8];
	fma.rn.f64 	%fd18, %fd1, %fd16, %fd17;
	st.global.f64 	[%rd8], %fd18;
	ld.global.f64 	%fd19, [%rd8+8];
	ld.global.f64 	%fd20, [%rd9+8];
	mul.f64 	%fd21, %fd20, 0d3FE0000000000000;
	mul.f64 	%fd22, %fd1, %fd21;
	mul.f64 	%fd23, %fd1, %fd22;
	fma.rn.f64 	%fd24, %fd1, %fd19, %fd23;
	ld.global.f64 	%fd25, [%rd10+8];
	add.f64 	%fd26, %fd25, %fd24;
	setp.lt.f64 	%p4, %fd26, 0d0000000000000000;
	add.f64 	%fd27, %fd2, %fd26;
	selp.f64 	%fd28, %fd27, %fd26, %p4;
	setp.ltu.f64 	%p5, %fd28, %fd2;
	sub.f64 	%fd29, %fd28, %fd2;
	selp.f64 	%fd30, %fd28, %fd29, %p5;
	st.global.f64 	[%rd10+8], %fd30;
	ld.global.f64 	%fd31, [%rd9+8];
	mul.f64 	%fd32, %fd31, 0d3FE0000000000000;
	ld.global.f64 	%fd33, [%rd8+8];
	fma.rn.f64 	%fd34, %fd1, %fd32, %fd33;
	st.global.f64 	[%rd8+8], %fd34;
	ld.global.f64 	%fd35, [%rd8+16];
	ld.global.f64 	%fd36, [%rd9+16];
	mul.f64 	%fd37, %fd36, 0d3FE0000000000000;
	mul.f64 	%fd38, %fd1, %fd37;
	mul.f64 	%fd39, %fd1, %fd38;
	fma.rn.f64 	%fd40, %fd1, %fd35, %fd39;
	ld.global.f64 	%fd41, [%rd10+16];
	add.f64 	%fd42, %fd41, %fd40;
	setp.lt.f64 	%p6, %fd42, 0d0000000000000000;
	add.f64 	%fd43, %fd2, %fd42;
	selp.f64 	%fd44, %fd43, %fd42, %p6;
	setp.ltu.f64 	%p7, %fd44, %fd2;
	sub.f64 	%fd45, %fd44, %fd2;
	selp.f64 	%fd46, %fd44, %fd45, %p7;
	st.global.f64 	[%rd10+16], %fd46;
	ld.global.f64 	%fd47, [%rd9+16];
	mul.f64 	%fd48, %fd47, 0d3FE0000000000000;
	ld.global.f64 	%fd49, [%rd8+16];
	fma.rn.f64 	%fd50, %fd1, %fd48, %fd49;
	st.global.f64 	[%rd8+16], %fd50;
$L__BB1_2:
	ret;

}
	// .globl	_Z25velocityVerletStep2KernelPdS_di
.visible .entry _Z25velocityVerletStep2KernelPdS_di(
	.param .u64 .ptr .align 1 _Z25velocityVerletStep2KernelPdS_di_param_0,
	.param .u64 .ptr .align 1 _Z25velocityVerletStep2KernelPdS_di_param_1,
	.param .f64 _Z25velocityVerletStep2KernelPdS_di_param_2,
	.param .u32 _Z25velocityVerletStep2KernelPdS_di_param_3
)
{
	.reg .pred 	%p<2>;
	.reg .b32 	%r<7>;
	.reg .b64 	%rd<8>;
	.reg .b64 	%fd<14>;

	ld.param.u64 	%rd1, [_Z25velocityVerletStep2KernelPdS_di_param_0];
	ld.param.u64 	%rd2, [_Z25velocityVerletStep2KernelPdS_di_param_1];
	ld.param.f64 	%fd1, [_Z25velocityVerletStep2KernelPdS_di_param_2];
	ld.param.u32 	%r2, [_Z25velocityVerletStep2KernelPdS_di_param_3];
	mov.u32 	%r3, %ctaid.x;
	mov.u32 	%r4, %ntid.x;
	mov.u32 	%r5, %tid.x;
	mad.lo.s32 	%r1, %r3, %r4, %r5;
	setp.ge.s32 	%p1, %r1, %r2;
	@%p1 bra 	$L__BB2_2;
	cvta.to.global.u64 	%rd3, %rd2;
	cvta.to.global.u64 	%rd4, %rd1;
	mul.lo.s32 	%r6, %r1, 3;
	mul.wide.s32 	%rd5, %r6, 8;
	add.s64 	%rd6, %rd3, %rd5;
	ld.global.f64 	%fd2, [%rd6];
	mul.f64 	%fd3, %fd2, 0d3FE0000000000000;
	add.s64 	%rd7, %rd4, %rd5;
	ld.global.f64 	%fd4, [%rd7];
	fma.rn.f64 	%fd5, %fd1, %fd3, %fd4;
	st.global.f64 	[%rd7], %fd5;
	ld.global.f64 	%fd6, [%rd6+8];
	mul.f64 	%fd7, %fd6, 0d3FE0000000000000;
	ld.global.f64 	%fd8, [%rd7+8];
	fma.rn.f64 	%fd9, %fd1, %fd7, %fd8;
	st.global.f64 	[%rd7+8], %fd9;
	ld.global.f64 	%fd10, [%rd6+16];
	mul.f64 	%fd11, %fd10, 0d3FE0000000000000;
	ld.global.f64 	%fd12, [%rd7+16];
	fma.rn.f64 	%fd13, %fd1, %fd11, %fd12;
	st.global.f64 	[%rd7+16], %fd13;
$L__BB2_2:
	ret;

}


// ===== COMPILED SASS (sm_100) =====

	.target	sm_100

	.elftype	@"ET_EXEC"


//--------------------- .note.nv.tkinfo           --------------------------
	.section	.note.nv.tkinfo,"",@"SHT_NOTE"
	.sectionflags	@"SHF_NOTE_NV_TKINFO"
	.tkinfo
        /*0018*/ 	.word	0x00000002
        /*0030*/ 	.string	""
        /*0030*/ 	.string	"ptxas"
        /*0030*/ 	.string	"Cuda compilation tools, release 13.0, V13.0.88"
        /*0030*/ 	.string	"Build cuda_13.0.r13.0/compiler.36424714_0"
        /*0030*/ 	.string	"-arch sm_100 -m 64 "



//--------------------- .note.nv.cuinfo           --------------------------
	.section	.note.nv.cuinfo,"",@"SHT_NOTE"
	.sectionflags	@"SHF_NOTE_NV_CUINFO"
        /*0018*/ 	.short	0x0002
        /*001a*/ 	.short	0x0064
        /*001c*/ 	.short	0x0082
	.zero		2


//--------------------- .nv.info                  --------------------------
	.section	.nv.info,"",@"SHT_CUDA_INFO"
	.align	4


	//----- nvinfo : EIATTR_REGCOUNT
	.align		4
        /*0000*/ 	.byte	0x04, 0x2f
        /*0002*/ 	.short	(.L_1 - .L_0)
	.align		4
.L_0:
        /*0004*/ 	.word	index@(_Z26computeAccelerationsKernelPdS_PiS_S_idi)
        /*0008*/ 	.word	0x00000014


	//----- nvinfo : EIATTR_FRAME_SIZE
	.align		4
.L_1:
        /*000c*/ 	.byte	0x04, 0x11
        /*000e*/ 	.short	(.L_3 - .L_2)
	.align		4
.L_2:
        /*0010*/ 	.word	index@($__internal_0_$__cuda_sm20_dblrcp_rn_slowpath_v3)
        /*0014*/ 	.word	0x00000000


	//----- nvinfo : EIATTR_FRAME_SIZE
	.align		4
.L_3:
        /*0018*/ 	.byte	0x04, 0x11
        /*001a*/ 	.short	(.L_5 - .L_4)
	.align		4
.L_4:
        /*001c*/ 	.word	index@(_Z26computeAccelerationsKernelPdS_PiS_S_idi)
        /*0020*/ 	.word	0x00000000


	//----- nvinfo : EIATTR_REGCOUNT
	.align		4
.L_5:
        /*0024*/ 	.byte	0x04, 0x2f
        /*0026*/ 	.short	(.L_7 - .L_6)
	.align		4
.L_6:
        /*0028*/ 	.word	index@(_Z25velocityVerletStep1KernelPdS_S_ddi)
        /*002c*/ 	.word	0x00000016


	//----- nvinfo : EIATTR_FRAME_SIZE
	.align		4
.L_7:
        /*0030*/ 	.byte	0x04, 0x11
        /*0032*/ 	.short	(.L_9 - .L_8)
	.align		4
.L_8:
        /*0034*/ 	.word	index@(_Z25velocityVerletStep1KernelPdS_S_ddi)
        /*0038*/ 	.word	0x00000000


	//----- nvinfo : EIATTR_REGCOUNT
	.align		4
.L_9:
        /*003c*/ 	.byte	0x04, 0x2f
        /*003e*/ 	.short	(.L_11 - .L_10)
	.align		4
.L_10:
        /*0040*/ 	.word	index@(_Z25velocityVerletStep2KernelPdS_di)
        /*0044*/ 	.word	0x00000010


	//----- nvinfo : EIATTR_FRAME_SIZE
	.align		4
.L_11:
        /*0048*/ 	.byte	0x04, 0x11
        /*004a*/ 	.short	(.L_13 - .L_12)
	.align		4
.L_12:
        /*004c*/ 	.word	index@(_Z25velocityVerletStep2KernelPdS_di)
        /*0050*/ 	.word	0x00000000


	//----- nvinfo : EIATTR_MIN_STACK_SIZE
	.align		4
.L_13:
        /*0054*/ 	.byte	0x04, 0x12
        /*0056*/ 	.short	(.L_15 - .L_14)
	.align		4
.L_14:
        /*0058*/ 	.word	index@(_Z25velocityVerletStep2KernelPdS_di)
        /*005c*/ 	.word	0x00000000


	//----- nvinfo : EIATTR_MIN_STACK_SIZE
	.align		4
.L_15:
        /*0060*/ 	.byte	0x04, 0x12
        /*0062*/ 	.short	(.L_17 - .L_16)
	.align		4
.L_16:
        /*0064*/ 	.word	index@(_Z25velocityVerletStep1KernelPdS_S_ddi)
        /*0068*/ 	.word	0x00000000


	//----- nvinfo : EIATTR_MIN_STACK_SIZE
	.align		4
.L_17:
        /*006c*/ 	.byte	0x04, 0x12
        /*006e*/ 	.short	(.L_19 - .L_18)
	.align		4
.L_18:
        /*0070*/ 	.word	index@(_Z26computeAccelerationsKernelPdS_PiS_S_idi)
        /*0074*/ 	.word	0x00000000
.L_19:


//--------------------- .nv.compat                --------------------------
	.section	.nv.compat,"",@"SHT_CUDA_COMPAT_INFO"
	.align	4
        /*0000*/ 	.byte	0x02, 0x09, 0x00, 0x00, 0x02, 0x02, 0x01, 0x00, 0x02, 0x05, 0x05, 0x00, 0x03, 0x07, 0x01, 0x01
        /*0010*/ 	.byte	0x02, 0x03, 0x00, 0x00, 0x02, 0x06, 0x01, 0x00, 0x04, 0x0b, 0x08, 0x00, 0x01, 0x00, 0x00, 0x00
        /*0020*/ 	.byte	0x00, 0x00, 0x00, 0x00


//--------------------- .nv.info._Z25velocityVerletStep2KernelPdS_di --------------------------
	.section	.nv.info._Z25velocityVerletStep2KernelPdS_di,"",@"SHT_CUDA_INFO"
	.sectionflags	@""
	.align	4


	//----- nvinfo : EIATTR_CUDA_API_VERSION
	.align		4
        /*0000*/ 	.byte	0x04, 0x37
        /*0002*/ 	.short	(.L_21 - .L_20)
.L_20:
        /*0004*/ 	.word	0x00000082


	//----- nvinfo : EIATTR_KPARAM_INFO
	.align		4
.L_21:
        /*0008*/ 	.byte	0x04, 0x17
        /*000a*/ 	.short	(.L_23 - .L_22)
.L_22:
        /*000c*/ 	.word	0x00000000
        /*0010*/ 	.short	0x0003
        /*0012*/ 	.short	0x0018
        /*0014*/ 	.byte	0x00, 0xf0, 0x11, 0x00


	//----- nvinfo : EIATTR_KPARAM_INFO
	.align		4
.L_23:
        /*0018*/ 	.byte	0x04, 0x17
        /*001a*/ 	.short	(.L_25 - .L_24)
.L_24:
        /*001c*/ 	.word	0x00000000
        /*0020*/ 	.short	0x0002
        /*0022*/ 	.short	0x0010
        /*0024*/ 	.byte	0x00, 0xf0, 0x21, 0x00


	//----- nvinfo : EIATTR_KPARAM_INFO
	.align		4
.L_25:
        /*0028*/ 	.byte	0x04, 0x17
        /*002a*/ 	.short	(.L_27 - .L_26)
.L_26:
        /*002c*/ 	.word	0x00000000
        /*0030*/ 	.short	0x0001
        /*0032*/ 	.short	0x0008
        /*0034*/ 	.byte	0x00, 0xf5, 0x21, 0x00


	//----- nvinfo : EIATTR_KPARAM_INFO
	.align		4
.L_27:
        /*0038*/ 	.byte	0x04, 0x17
        /*003a*/ 	.short	(.L_29 - .L_28)
.L_28:
        /*003c*/ 	.word	0x00000000
        /*0040*/ 	.short	0x0000
        /*0042*/ 	.short	0x0000
        /*0044*/ 	.byte	0x00, 0xf5, 0x21, 0x00


	//----- nvinfo : EIATTR_SPARSE_MMA_MASK
	.align		4
.L_29:
        /*0048*/ 	.byte	0x03, 0x50
        /*004a*/ 	.short	0x0000


	//----- nvinfo : EIATTR_MAXREG_COUNT
	.align		4
        /*004c*/ 	.byte	0x03, 0x1b
        /*004e*/ 	.short	0x00ff


	//----- nvinfo : EIATTR_MERCURY_ISA_VERSION
	.align		4
        /*0050*/ 	.byte	0x03, 0x5f
        /*0052*/ 	.short	0x0101


	//----- nvinfo : EIATTR_VRC_CTA_INIT_COUNT
	.align		4
        /*0054*/ 	.byte	0x02, 0x4a
	.zero		1
	.zero		1


	//----- nvinfo : EIATTR_EXIT_INSTR_OFFSETS
	.align		4
        /*0058*/ 	.byte	0x04, 0x1c
        /*005a*/ 	.short	(.L_31 - .L_30)


	//   ....[0]....
.L_30:
        /*005c*/ 	.word	0x00000070


	//   ....[1]....
        /*0060*/ 	.word	0x000001e0


	//----- nvinfo : EIATTR_CBANK_PARAM_SIZE
	.align		4
.L_31:
        /*0064*/ 	.byte	0x03, 0x19
        /*0066*/ 	.short	0x001c


	//----- nvinfo : EIATTR_PARAM_CBANK
	.align		4
        /*0068*/ 	.byte	0x04, 0x0a
        /*006a*/ 	.short	(.L_33 - .L_32)
	.align		4
.L_32:
        /*006c*/ 	.word	index@(.nv.constant0._Z25velocityVerletStep2KernelPdS_di)
        /*0070*/ 	.short	0x0380
        /*0072*/ 	.short	0x001c


	//----- nvinfo : EIATTR_SW_WAR
	.align		4
.L_33:
        /*0074*/ 	.byte	0x04, 0x36
        /*0076*/ 	.short	(.L_35 - .L_34)
.L_34:
        /*0078*/ 	.word	0x00000008
.L_35:


//--------------------- .nv.info._Z25velocityVerletStep1KernelPdS_S_ddi --------------------------
	.section	.nv.info._Z25velocityVerletStep1KernelPdS_S_ddi,"",@"SHT_CUDA_INFO"
	.sectionflags	@""
	.align	4


	//----- nvinfo : EIATTR_CUDA_API_VERSION
	.align		4
        /*0000*/ 	.byte	0x04, 0x37
        /*0002*/ 	.short	(.L_37 - .L_36)
.L_36:
        /*0004*/ 	.word	0x00000082


	//----- nvinfo : EIATTR_KPARAM_INFO
	.align		4
.L_37:
        /*0008*/ 	.byte	0x04, 0x17
        /*000a*/ 	.short	(.L_39 - .L_38)
.L_38:
        /*000c*/ 	.word	0x00000000
        /*0010*/ 	.short	0x0005
        /*0012*/ 	.short	0x0028
        /*0014*/ 	.byte	0x00, 0xf0, 0x11, 0x00


	//----- nvinfo : EIATTR_KPARAM_INFO
	.align		4
.L_39:
        /*0018*/ 	.byte	0x04, 0x17
        /*001a*/ 	.short	(.L_41 - .L_40)
.L_40:
        /*001c*/ 	.word	0x00000000
        /*0020*/ 	.short	0x0004
        /*0022*/ 	.short	0x0020
        /*0024*/ 	.byte	0x00, 0xf0, 0x21, 0x00


	//----- nvinfo : EIATTR_KPARAM_INFO
	.align		4
.L_41:
        /*0028*/ 	.byte	0x04, 0x17
        /*002a*/ 	.short	(.L_43 - .L_42)
.L_42:
        /*002c*/ 	.word	0x00000000
        /*0030*/ 	.short	0x0003
        /*0032*/ 	.short	0x0018
        /*0034*/ 	.byte	0x00, 0xf0, 0x21, 0x00


	//----- nvinfo : EIATTR_KPARAM_INFO
	.align		4
.L_43:
        /*0038*/ 	.byte	0x04, 0x17
        /*003a*/ 	.short	(.L_45 - .L_44)
.L_44:
        /*003c*/ 	.word	0x00000000
        /*0040*/ 	.short	0x0002
        /*0042*/ 	.short	0x0010
        /*0044*/ 	.byte	0x00, 0xf5, 0x21, 0x00


	//----- nvinfo : EIATTR_KPARAM_INFO
	.align		4
.L_45:
        /*0048*/ 	.byte	0x04, 0x17
        /*004a*/ 	.short	(.L_47 - .L_46)
.L_46:
        /*004c*/ 	.word	0x00000000
        /*0050*/ 	.short	0x0001
        /*0052*/ 	.short	0x0008
        /*0054*/ 	.byte	0x00, 0xf5, 0x21, 0x00


	//----- nvinfo : EIATTR_KPARAM_INFO
	.align		4
.L_47:
        /*0058*/ 	.byte	0x04, 0x17
        /*005a*/ 	.short	(.L_49 - .L_48)
.L_48:
        /*005c*/ 	.word	0x00000000
        /*0060*/ 	.short	0x0000
        /*0062*/ 	.short	0x0000
        /*0064*/ 	.byte	0x00, 0xf5, 0x21, 0x00


	//----- nvinfo : EIATTR_SPARSE_MMA_MASK
	.align		4
.L_49:
        /*0068*/ 	.byte	0x03, 0x50
        /*006a*/ 	.short	0x0000


	//----- nvinfo : EIATTR_MAXREG_COUNT
	.align		4
        /*006c*/ 	.byte	0x03, 0x1b
        /*006e*/ 	.short	0x00ff


	//----- nvinfo : EIATTR_MERCURY_ISA_VERSION
	.align		4
        /*0070*/ 	.byte	0x03, 0x5f
        /*0072*/ 	.short	0x0101


	//----- nvinfo : EIATTR_VRC_CTA_INIT_COUNT
	.align		4
        /*0074*/ 	.byte	0x02, 0x4a
	.zero		1
	.zero		1


	//----- nvinfo : EIATTR_EXIT_INSTR_OFFSETS
	.align		4
        /*0078*/ 	.byte	0x04, 0x1c
        /*007a*/ 	.short	(.L_51 - .L_50)


	//   ....[0]....
.L_50:
        /*007c*/ 	.word	0x00000070


	//   ....[1]....
        /*0080*/ 	.word	0x00000540


	//----- nvinfo : EIATTR_CBANK_PARAM_SIZE
	.align		4
.L_51:
        /*0084*/ 	.byte	0x03, 0x19
        /*0086*/ 	.short	0x002c


	//----- nvinfo : EIATTR_PARAM_CBANK
	.align		4
        /*0088*/ 	.byte	0x04, 0x0a
        /*008a*/ 	.short	(.L_53 - .L_52)
	.align		4
.L_52:
        /*008c*/ 	.word	index@(.nv.constant0._Z25velocityVerletStep1KernelPdS_S_ddi)
        /*0090*/ 	.short	0x0380
        /*0092*/ 	.short	0x002c


	//----- nvinfo : EIATTR_SW_WAR
	.align		4
.L_53:
        /*0094*/ 	.byte	0x04, 0x36
        /*0096*/ 	.short	(.L_55 - .L_54)
.L_54:
        /*0098*/ 	.word	0x00000008
.L_55:


//--------------------- .nv.info._Z26computeAccelerationsKernelPdS_PiS_S_idi --------------------------
	.section	.nv.info._Z26computeAccelerationsKernelPdS_PiS_S_idi,"",@"SHT_CUDA_INFO"
	.sectionflags	@""
	.align	4


	//----- nvinfo : EIATTR_CUDA_API_VERSION
	.align		4
        /*0000*/ 	.byte	0x04, 0x37
        /*0002*/ 	.short	(.L_57 - .L_56)
.L_56:
        /*0004*/ 	.word	0x00000082


	//----- nvinfo : EIATTR_KPARAM_INFO
	.align		4
.L_57:
        /*0008*/ 	.byte	0x04, 0x17
        /*000a*/ 	.short	(.L_59 - .L_58)
.L_58:
        /*000c*/ 	.word	0x00000000
        /*0010*/ 	.short	0x0007
        /*0012*/ 	.short	0x0038
        /*0014*/ 	.byte	0x00, 0xf0, 0x11, 0x00


	//----- nvinfo : EIATTR_KPARAM_INFO
	.align		4
.L_59:
        /*0018*/ 	.byte	0x04, 0x17
        /*001a*/ 	.short	(.L_61 - .L_60)
.L_60:
        /*001c*/ 	.word	0x00000000
        /*0020*/ 	.short	0x0006
        /*0022*/ 	.short	0x0030
        /*0024*/ 	.byte	0x00, 0xf0, 0x21, 0x00


	//----- nvinfo : EIATTR_KPARAM_INFO
	.align		4
.L_61:
        /*0028*/ 	.byte	0x04, 0x17
        /*002a*/ 	.short	(.L_63 - .L_62)
.L_62:
        /*002c*/ 	.word	0x00000000
        /*0030*/ 	.short	0x0005
        /*0032*/ 	.short	0x0028
        /*0034*/ 	.byte	0x00, 0xf0, 0x11, 0x00


	//----- nvinfo : EIATTR_KPARAM_INFO
	.align		4
.L_63:
        /*0038*/ 	.byte	0x04, 0x17
        /*003a*/ 	.short	(.L_65 - .L_64)
.L_64:
        /*003c*/ 	.word	0x00000000
        /*0040*/ 	.short	0x0004
        /*0042*/ 	.short	0x0020
        /*0044*/ 	.byte	0x00, 0xf5, 0x21, 0x00


	//----- nvinfo : EIATTR_KPARAM_INFO
	.align		4
.L_65:
        /*0048*/ 	.byte	0x04, 0x17
        /*004a*/ 	.short	(.L_67 - .L_66)
.L_66:
        /*004c*/ 	.word	0x00000000
        /*0050*/ 	.short	0x0003
        /*0052*/ 	.short	0x0018
        /*0054*/ 	.byte	0x00, 0xf5, 0x21, 0x00


	//----- nvinfo : EIATTR_KPARAM_INFO
	.align		4
.L_67:
        /*0058*/ 	.byte	0x04, 0x17
        /*005a*/ 	.short	(.L_69 - .L_68)
.L_68:
        /*005c*/ 	.word	0x00000000
        /*0060*/ 	.short	0x0002
        /*0062*/ 	.short	0x0010
        /*0064*/ 	.byte	0x00, 0xf5, 0x21, 0x00


	//----- nvinfo : EIATTR_KPARAM_INFO
	.align		4
.L_69:
        /*0068*/ 	.byte	0x04, 0x17
        /*006a*/ 	.short	(.L_71 - .L_70)
.L_70:
        /*006c*/ 	.word	0x00000000
        /*0070*/ 	.short	0x0001
        /*0072*/ 	.short	0x0008
        /*0074*/ 	.byte	0x00, 0xf5, 0x21, 0x00


	//----- nvinfo : EIATTR_KPARAM_INFO
	.align		4
.L_71:
        /*0078*/ 	.byte	0x04, 0x17
        /*007a*/ 	.short	(.L_73 - .L_72)
.L_72:
        /*007c*/ 	.word	0x00000000
        /*0080*/ 	.short	0x0000
        /*0082*/ 	.short	0x0000
        /*0084*/ 	.byte	0x00, 0xf5, 0x21, 0x00


	//----- nvinfo : EIATTR_SPARSE_MMA_MASK
	.align		4
.L_73:
        /*0088*/ 	.byte	0x03, 0x50
        /*008a*/ 	.short	0x0000


	//----- nvinfo : EIATTR_MAXREG_COUNT
	.align		4
        /*008c*/ 	.byte	0x03, 0x1b
        /*008e*/ 	.short	0x00ff


	//----- nvinfo : EIATTR_NUM_BARRIERS
	.align		4
        /*0090*/ 	.byte	0x02, 0x4c
        /*0092*/ 	.byte	0x01
	.zero		1


	//----- nvinfo : EIATTR_MERCURY_ISA_VERSION
	.align		4
        /*0094*/ 	.byte	0x03, 0x5f
        /*0096*/ 	.short	0x0101


	//----- nvinfo : EIATTR_VRC_CTA_INIT_COUNT
	.align		4
        /*0098*/ 	.byte	0x02, 0x4a
	.zero		1
	.zero		1


	//----- nvinfo : EIATTR_EXIT_INSTR_OFFSETS
	.align		4
        /*009c*/ 	.byte	0x04, 0x1c
        /*009e*/ 	.short	(.L_75 - .L_74)


	//   ....[0]....
.L_74:
        /*00a0*/ 	.word	0x00000110


	//   ....[1]....
        /*00a4*/ 	.word	0x00000180


	//   ....[2]....
        /*00a8*/ 	.word	0x00000830


	//----- nvinfo : EIATTR_CRS_STACK_SIZE
	.align		4
.L_75:
        /*00ac*/ 	.byte	0x04, 0x1e
        /*00ae*/ 	.short	(.L_77 - .L_76)
.L_76:
        /*00b0*/ 	.word	0x00000000


	//----- nvinfo : EIATTR_CBANK_PARAM_SIZE
	.align		4
.L_77:
        /*00b4*/ 	.byte	0x03, 0x19
        /*00b6*/ 	.short	0x003c


	//----- nvinfo : EIATTR_PARAM_CBANK
	.align		4
        /*00b8*/ 	.byte	0x04, 0x0a
        /*00ba*/ 	.short	(.L_79 - .L_78)
	.align		4
.L_78:
        /*00bc*/ 	.word	index@(.nv.constant0._Z26computeAccelerationsKernelPdS_PiS_S_idi)
        /*00c0*/ 	.short	0x0380
        /*00c2*/ 	.short	0x003c


	//----- nvinfo : EIATTR_SW_WAR
	.align		4
.L_79:
        /*00c4*/ 	.byte	0x04, 0x36
        /*00c6*/ 	.short	(.L_81 - .L_80)
.L_80:
        /*00c8*/ 	.word	0x00000008
.L_81:


//--------------------- .nv.callgraph             --------------------------
	.section	.nv.callgraph,"",@"SHT_CUDA_CALLGRAPH"
	.align	4
	.sectionentsize	8
	.align		4
        /*0000*/ 	.word	0x00000000
	.align		4
        /*0004*/ 	.word	0xffffffff
	.align		4
        /*0008*/ 	.word	0x00000000
	.align		4
        /*000c*/ 	.word	0xfffffffe
	.align		4
        /*0010*/ 	.word	0x00000000
	.align		4
        /*0014*/ 	.word	0xfffffffd
	.align		4
        /*0018*/ 	.word	0x00000000
	.align		4
        /*001c*/ 	.word	0xfffffffc


//--------------------- .text._Z25velocityVerletStep2KernelPdS_di --------------------------
	.section	.text._Z25velocityVerletStep2KernelPdS_di,"ax",@progbits
	.align	128
        .global         _Z25velocityVerletStep2KernelPdS_di
        .type           _Z25velocityVerletStep2KernelPdS_di,@function
        .size           _Z25velocityVerletStep2KernelPdS_di,(.L_x_21 - _Z25velocityVerletStep2KernelPdS_di)
        .other          _Z25velocityVerletStep2KernelPdS_di,@"STO_CUDA_ENTRY STV_DEFAULT"
_Z25velocityVerletStep2KernelPdS_di:
.text._Z25velocityVerletStep2KernelPdS_di:
[----:B------:R-:W-:Y:S01]  /*0000*/  LDC R1, c[0x0][0x37c] ;  /* 0x0000df00ff017b82 */ /* 0x000fe20000000800 */
[----:B------:R-:W0:Y:S07]  /*0010*/  S2R R3, SR_TID.X ;  /* 0x0000000000037919 */ /* 0x000e2e0000002100 */
[----:B------:R-:W0:Y:S01]  /*0020*/  S2UR UR4, SR_CTAID.X ;  /* 0x00000000000479c3 */ /* 0x000e220000002500 */
[----:B------:R-:W1:Y:S07]  /*0030*/  LDCU UR5, c[0x0][0x398] ;  /* 0x00007300ff0577ac */ /* 0x000e6e0008000800 */
[----:B------:R-:W0:Y:S02]  /*0040*/  LDC R0, c[0x0][0x360] ;  /* 0x0000d800ff007b82 */ /* 0x000e240000000800 */
[----:B0-----:R-:W-:-:S05]  /*0050*/  IMAD R0, R0, UR4, R3 ;  /* 0x0000000400007c24 */ /* 0x001fca000f8e0203 */
[----:B-1----:R-:W-:-:S13]  /*0060*/  ISETP.GE.AND P0, PT, R0, UR5, PT ;  /* 0x0000000500007c0c */ /* 0x002fda000bf06270 */
[----:B------:R-:W-:Y:S05]  /*0070*/  @P0 EXIT ;  /* 0x000000000000094d */ /* 0x000fea0003800000 */
[----:B------:R-:W0:Y:S01]  /*0080*/  LDC.64 R2, c[0x0][0x388] ;  /* 0x0000e200ff027b82 */ /* 0x000e220000000a00 */
[----:B------:R-:W1:Y:S01]  /*0090*/  LDCU.64 UR4, c[0x0][0x358] ;  /* 0x00006b00ff0477ac */ /* 0x000e620008000a00 */
[----:B------:R-:W-:Y:S01]  /*00a0*/  LEA R9, R0, R0, 0x1 ;  /* 0x0000000000097211 */ /* 0x000fe200078e08ff */
[----:B------:R-:W2:Y:S05]  /*00b0*/  LDCU.64 UR6, c[0x0][0x390] ;  /* 0x00007200ff0677ac */ /* 0x000eaa0008000a00 */
[----:B------:R-:W3:Y:S01]  /*00c0*/  LDC.64 R6, c[0x0][0x380] ;  /* 0x0000e000ff067b82 */ /* 0x000ee20000000a00 */
[----:B0-----:R-:W-:-:S05]  /*00d0*/  IMAD.WIDE R2, R9, 0x8, R2 ;  /* 0x0000000809027825 */ /* 0x001fca00078e0202 */
[----:B-1----:R-:W4:Y:S01]  /*00e0*/  LDG.E.64 R4, desc[UR4][R2.64] ;  /* 0x0000000402047981 */ /* 0x002f22000c1e1b00 */
[----:B---3--:R-:W-:-:S05]  /*00f0*/  IMAD.WIDE R6, R9, 0x8, R6 ;  /* 0x0000000809067825 */ /* 0x008fca00078e0206 */
[----:B------:R-:W2:Y:S04]  /*0100*/  LDG.E.64 R8, desc[UR4][R6.64] ;  /* 0x0000000406087981 */ /* 0x000ea8000c1e1b00 */
[----:B------:R-:W3:Y:S04]  /*0110*/  LDG.E.64 R10, desc[UR4][R6.64+0x8] ;  /* 0x00000804060a7981 */ /* 0x000ee8000c1e1b00 */
[----:B------:R-:W5:Y:S01]  /*0120*/  LDG.E.64 R12, desc[UR4][R6.64+0x10] ;  /* 0x00001004060c7981 */ /* 0x000f62000c1e1b00 */
[----:B----4-:R-:W-:-:S08]  /*0130*/  DMUL R4, R4, 0.5 ;  /* 0x3fe0000004047828 */ /* 0x010fd00000000000 */
[----:B--2---:R-:W-:-:S07]  /*0140*/  DFMA R4, R4, UR6, R8 ;  /* 0x0000000604047c2b */ /* 0x004fce0008000008 */
[----:B------:R-:W-:Y:S04]  /*0150*/  STG.E.64 desc[UR4][R6.64], R4 ;  /* 0x0000000406007986 */ /* 0x000fe8000c101b04 */
[----:B------:R-:W2:Y:S02]  /*0160*/  LDG.E.64 R8, desc[UR4][R2.64+0x8] ;  /* 0x0000080402087981 */ /* 0x000ea4000c1e1b00 */
[----:B--2---:R-:W-:-:S08]  /*0170*/  DMUL R8, R8, 0.5 ;  /* 0x3fe0000008087828 */ /* 0x004fd00000000000 */
[----:B---3--:R-:W-:-:S07]  /*0180*/  DFMA R8, R8, UR6, R10 ;  /* 0x0000000608087c2b */ /* 0x008fce000800000a */
[----:B------:R-:W-:Y:S04]  /*0190*/  STG.E.64 desc[UR4][R6.64+0x8], R8 ;  /* 0x0000080806007986 */ /* 0x000fe8000c101b04 */
[----:B------:R-:W2:Y:S02]  /*01a0*/  LDG.E.64 R10, desc[UR4][R2.64+0x10] ;  /* 0x00001004020a7981 */ /* 0x000ea4000c1e1b00 */
[----:B--2---:R-:W-:-:S08]  /*01b0*/  DMUL R10, R10, 0.5 ;  /* 0x3fe000000a0a7828 */ /* 0x004fd00000000000 */
[----:B-----5:R-:W-:-:S07]  /*01c0*/  DFMA R10, R10, UR6, R12 ;  /* 0x000000060a0a7c2b */ /* 0x020fce000800000c */
[----:B------:R-:W-:Y:S01]  /*01d0*/  STG.E.64 desc[UR4][R6.64+0x10], R10 ;  /* 0x0000100a06007986 */ /* 0x000fe2000c101b04 */
[----:B------:R-:W-:Y:S05]  /*01e0*/  EXIT ;  /* 0x000000000000794d */ /* 0x000fea0003800000 */
.L_x_0:
[----:B------:R-:W-:-:S00]  /*01f0*/  BRA `(.L_x_0) ;  /* 0xfffffffc00fc7947 */ /* 0x000fc0000383ffff */
[----:B------:R-:W-:-:S00]  /*0200*/  NOP ;  /* 0x0000000000007918 */ /* 0x000fc00000000000 */
[----:B------:R-:W-:-:S00]  /*0210*/  NOP ;  /* 0x0000000000007918 */ /* 0x000fc00000000000 */
[----:B------:R-:W-:-:S00]  /*0220*/  NOP ;  /* 0x0000000000007918 */ /* 0x000fc00000000000 */
[----:B------:R-:W-:-:S00]  /*0230*/  NOP ;  /* 0x0000000000007918 */ /* 0x000fc00000000000 */
[----:B------:R-:W-:-:S00]  /*0240*/  NOP ;  /* 0x0000000000007918 */ /* 0x000fc00000000000 */
[----:B------:R-:W-:-:S00]  /*0250*/  NOP ;  /* 0x0000000000007918 */ /* 0x000fc00000000000 */
[----:B------:R-:W-:-:S00]  /*0260*/  NOP ;  /* 0x0000000000007918 */ /* 0x000fc00000000000 */
[----:B------:R-:W-:-:S00]  /*0270*/  NOP ;  /* 0x0000000000007918 */ /* 0x000fc00000000000 */
.L_x_21:


//--------------------- .text._Z25velocityVerletStep1KernelPdS_S_ddi --------------------------
	.section	.text._Z25velocityVerletStep1KernelPdS_S_ddi,"ax",@progbits
	.align	128
        .global         _Z25velocityVerletStep1KernelPdS_S_ddi
        .type           _Z25velocityVerletStep1KernelPdS_S_ddi,@function
        .size           _Z25velocityVerletStep1KernelPdS_S_ddi,(.L_x_22 - _Z25velocityVerletStep1KernelPdS_S_ddi)
        .other          _Z25velocityVerletStep1KernelPdS_S_ddi,@"STO_CUDA_ENTRY STV_DEFAULT"
_Z25velocityVerletStep1KernelPdS_S_ddi:
.text._Z25velocityVerletStep1KernelPdS_S_ddi:
        /* <DEDUP_REMOVED lines=10> */
[----:B------:R-:W-:Y:S01]  /*00a0*/  IMAD R5, R0, 0x3, RZ ;  /* 0x0000000300057824 */ /* 0x000fe200078e02ff */
[----:B------:R-:W2:Y:S05]  /*00b0*/  LDCU.64 UR6, c[0x0][0x3a0] ;  /* 0x00007400ff0677ac */ /* 0x000eaa0008000a00 */
[----:B------:R-:W3:Y:S08]  /*00c0*/  LDC.64 R2, c[0x0][0x388] ;  /* 0x0000e200ff027b82 */ /* 0x000ef00000000a00 */
[----:B------:R-:W4:Y:S01]  /*00d0*/  LDC.64 R8, c[0x0][0x380] ;  /* 0x0000e000ff087b82 */ /* 0x000f220000000a00 */
[----:B0-----:R-:W-:-:S05]  /*00e0*/  IMAD.WIDE R6, R5, 0x8, R6 ;  /* 0x0000000805067825 */ /* 0x001fca00078e0206 */
[----:B-1----:R-:W5:Y:S01]  /*00f0*/  LDG.E.64 R12, desc[UR4][R6.64] ;  /* 0x00000004060c7981 */ /* 0x002f62000c1e1b00 */
[----:B---3--:R-:W-:-:S05]  /*0100*/  IMAD.WIDE R2, R5, 0x8, R2 ;  /* 0x0000000805027825 */ /* 0x008fca00078e0202 */
[----:B------:R-:W3:Y:S01]  /*0110*/  LDG.E.64 R10, desc[UR4][R2.64] ;  /* 0x00000004020a7981 */ /* 0x000ee2000c1e1b00 */
[----:B----4-:R-:W-:Y:S02]  /*0120*/  IMAD.WIDE R8, R5, 0x8, R8 ;  /* 0x0000000805087825 */ /* 0x010fe400078e0208 */
[----:B------:R-:W0:Y:S03]  /*0130*/  LDC.64 R4, c[0x0][0x398] ;  /* 0x0000e600ff047b82 */ /* 0x000e260000000a00 */
[----:B------:R-:W4:Y:S01]  /*0140*/  LDG.E.64 R14, desc[UR4][R8.64] ;  /* 0x00000004080e7981 */ /* 0x000f22000c1e1b00 */
[----:B-----5:R-:W-:-:S08]  /*0150*/  DMUL R12, R12, 0.5 ;  /* 0x3fe000000c0c7828 */ /* 0x020fd00000000000 */
[----:B0-----:R-:W-:-:S08]  /*0160*/  DMUL R12, R12, R4 ;  /* 0x000000040c0c7228 */ /* 0x001fd00000000000 */
[----:B------:R-:W-:-:S08]  /*0170*/  DMUL R12, R12, R4 ;  /* 0x000000040c0c7228 */ /* 0x000fd00000000000 */
[----:B---3--:R-:W-:-:S08]  /*0180*/  DFMA R10, R10, R4, R12 ;  /* 0x000000040a0a722b */ /* 0x008fd0000000000c */
[----:B----4-:R-:W-:-:S08]  /*0190*/  DADD R10, R10, R14 ;  /* 0x000000000a0a7229 */ /* 0x010fd0000000000e */
[C---:B--2---:R-:W-:Y:S02]  /*01a0*/  DADD R12, R10.reuse, UR6 ;  /* 0x000000060a0c7e29 */ /* 0x044fe40008000000 */
[----:B------:R-:W-:-:S08]  /*01b0*/  DSETP.GEU.AND P0, PT, R10, RZ, PT ;  /* 0x000000ff0a00722a */ /* 0x000fd00003f0e000 */
[----:B------:R-:W-:Y:S02]  /*01c0*/  FSEL R12, R12, R10, !P0 ;  /* 0x0000000a0c0c7208 */ /* 0x000fe40004000000 */
[----:B------:R-:W-:-:S06]  /*01d0*/  FSEL R13, R13, R11, !P0 ;  /* 0x0000000b0d0d7208 */ /* 0x000fcc0004000000 */
[C---:B------:R-:W-:Y:S02]  /*01e0*/  DADD R10, R12.reuse, -UR6 ;  /* 0x800000060c0a7e29 */ /* 0x040fe40008000000 */
[----:B------:R-:W-:-:S08]  /*01f0*/  DSETP.GE.AND P0, PT, R12, UR6, PT ;  /* 0x000000060c007e2a */ /* 0x000fd0000bf06000 */
[----:B------:R-:W-:Y:S02]  /*0200*/  FSEL R18, R12, R10, !P0 ;  /* 0x0000000a0c127208 */ /* 0x000fe40004000000 */
[----:B------:R-:W-:-:S05]  /*0210*/  FSEL R19, R13, R11, !P0 ;  /* 0x0000000b0d137208 */ /* 0x000fca0004000000 */
[----:B------:R-:W-:Y:S04]  /*0220*/  STG.E.64 desc[UR4][R8.64], R18 ;  /* 0x0000001208007986 */ /* 0x000fe8000c101b04 */
[----:B------:R-:W2:Y:S04]  /*0230*/  LDG.E.64 R10, desc[UR4][R6.64] ;  /* 0x00000004060a7981 */ /* 0x000ea8000c1e1b00 */
[----:B------:R-:W3:Y:S01]  /*0240*/  LDG.E.64 R12, desc[UR4][R2.64] ;  /* 0x00000004020c7981 */ /* 0x000ee2000c1e1b00 */
[----:B--2---:R-:W-:-:S08]  /*0250*/  DMUL R10, R10, 0.5 ;  /* 0x3fe000000a0a7828 */ /* 0x004fd00000000000 */
[----:B---3--:R-:W-:Y:S01]  /*0260*/  DFMA R10, R10, R4, R12 ;  /* 0x000000040a0a722b */ /* 0x008fe2000000000c */
[----:B------:R-:W2:Y:S06]  /*0270*/  LDG.E.64 R12, desc[UR4][R2.64+0x8] ;  /* 0x00000804020c7981 */ /* 0x000eac000c1e1b00 */
[----:B------:R0:W-:Y:S04]  /*0280*/  STG.E.64 desc[UR4][R2.64], R10 ;  /* 0x0000000a02007986 */ /* 0x0001e8000c101b04 */
[----:B------:R-:W3:Y:S04]  /*0290*/  LDG.E.64 R14, desc[UR4][R6.64+0x8] ;  /* 0x00000804060e7981 */ /* 0x000ee8000c1e1b00 */
[----:B------:R-:W4:Y:S01]  /*02a0*/  LDG.E.64 R16, desc[UR4][R8.64+0x8] ;  /* 0x0000080408107981 */ /* 0x000f22000c1e1b00 */
[----:B---3--:R-:W-:-:S08]  /*02b0*/  DMUL R14, R14, 0.5 ;  /* 0x3fe000000e0e7828 */ /* 0x008fd00000000000 */
[----:B------:R-:W-:-:S08]  /*02c0*/  DMUL R14, R14, R4 ;  /* 0x000000040e0e7228 */ /* 0x000fd00000000000 */
[----:B------:R-:W-:-:S08]  /*02d0*/  DMUL R14, R14, R4 ;  /* 0x000000040e0e7228 */ /* 0x000fd00000000000 */
[----:B--2---:R-:W-:-:S08]  /*02e0*/  DFMA R12, R12, R4, R14 ;  /* 0x000000040c0c722b */ /* 0x004fd0000000000e */
[----:B----4-:R-:W-:-:S08]  /*02f0*/  DADD R12, R12, R16 ;  /* 0x000000000c0c7229 */ /* 0x010fd00000000010 */
[C---:B------:R-:W-:Y:S02]  /*0300*/  DADD R14, R12.reuse, UR6 ;  /* 0x000000060c0e7e29 */ /* 0x040fe40008000000 */
[----:B------:R-:W-:-:S08]  /*0310*/  DSETP.GEU.AND P0, PT, R12, RZ, PT ;  /* 0x000000ff0c00722a */ /* 0x000fd00003f0e000 */
[----:B------:R-:W-:Y:S02]  /*0320*/  FSEL R12, R14, R12, !P0 ;  /* 0x0000000c0e0c7208 */ /* 0x000fe40004000000 */
[----:B------:R-:W-:-:S06]  /*0330*/  FSEL R13, R15, R13, !P0 ;  /* 0x0000000d0f0d7208 */ /* 0x000fcc0004000000 */
[C---:B0-----:R-:W-:Y:S02]  /*0340*/  DADD R10, R12.reuse, -UR6 ;  /* 0x800000060c0a7e29 */ /* 0x041fe40008000000 */
        /* <DEDUP_REMOVED lines=29> */
[----:B---3--:R-:W-:-:S07]  /*0520*/  DFMA R10, R10, R4, R12 ;  /* 0x000000040a0a722b */ /* 0x008fce000000000c */
[----:B------:R-:W-:Y:S01]  /*0530*/  STG.E.64 desc[UR4][R2.64+0x10], R10 ;  /* 0x0000100a02007986 */ /* 0x000fe2000c101b04 */
[----:B------:R-:W-:Y:S05]  /*0540*/  EXIT ;  /* 0x000000000000794d */ /* 0x000fea0003800000 */
.L_x_1:
        /* <DEDUP_REMOVED lines=11> */
.L_x_22:


//--------------------- .text._Z26computeAccelerationsKernelPdS_PiS_S_idi --------------------------
	.section	.text._Z26computeAccelerationsKernelPdS_PiS_S_idi,"ax",@progbits
	.align	128
        .global         _Z26computeAccelerationsKernelPdS_PiS_S_idi
        .type           _Z26computeAccelerationsKernelPdS_PiS_S_idi,@function
        .size           _Z26computeAccelerationsKernelPdS_PiS_S_idi,(.L_x_20 - _Z26computeAccelerationsKernelPdS_PiS_S_idi)
        .other          _Z26computeAccelerationsKernelPdS_PiS_S_idi,@"STO_CUDA_ENTRY STV_DEFAULT"
_Z26computeAccelerationsKernelPdS_PiS_S_idi:
.text._Z26computeAccelerationsKernelPdS_PiS_S_idi:
[----:B------:R-:W-:Y:S01]  /*0000*/  LDC R1, c[0x0][0x37c] ;  /* 0x0000df00ff017b82 */ /* 0x000fe20000000800 */
[----:B------:R-:W0:Y:S07]  /*0010*/  S2R R3, SR_TID.X ;  /* 0x0000000000037919 */ /* 0x000e2e0000002100 */
[----:B------:R-:W0:Y:S01]  /*0020*/  S2UR UR4, SR_CTAID.X ;  /* 0x00000000000479c3 */ /* 0x000e220000002500 */
[----:B------:R-:W1:Y:S01]  /*0030*/  LDCU UR5, c[0x0][0x3b8] ;  /* 0x00007700ff0577ac */ /* 0x000e620008000800 */
[----:B------:R-:W2:Y:S06]  /*0040*/  LDCU UR6, c[0x0][0x3a8] ;  /* 0x00007500ff0677ac */ /* 0x000eac0008000800 */
[----:B------:R-:W0:Y:S02]  /*0050*/  LDC R2, c[0x0][0x360] ;  /* 0x0000d800ff027b82 */ /* 0x000e240000000800 */
[----:B0-----:R-:W-:-:S05]  /*0060*/  IMAD R2, R2, UR4, R3 ;  /* 0x0000000402027c24 */ /* 0x001fca000f8e0203 */
[C---:B-1----:R-:W-:Y:S01]  /*0070*/  ISETP.GE.AND P0, PT, R2.reuse, UR5, PT ;  /* 0x0000000502007c0c */ /* 0x042fe2000bf06270 */
[----:B------:R-:W0:Y:S01]  /*0080*/  LDCU.64 UR4, c[0x0][0x358] ;  /* 0x00006b00ff0477ac */ /* 0x000e220008000a00 */
[----:B--2---:R-:W-:-:S11]  /*0090*/  ISETP.GE.AND P1, PT, R2, UR6, PT ;  /* 0x0000000602007c0c */ /* 0x004fd6000bf26270 */
[----:B------:R-:W1:Y:S01]  /*00a0*/  @!P0 LDC.64 R4, c[0x0][0x388] ;  /* 0x0000e200ff048b82 */ /* 0x000e620000000a00 */
[----:B------:R-:W-:-:S04]  /*00b0*/  @!P0 IMAD R3, R2, 0x3, RZ ;  /* 0x0000000302038824 */ /* 0x000fc800078e02ff */
[----:B-1----:R-:W-:-:S05]  /*00c0*/  @!P0 IMAD.WIDE R4, R3, 0x8, R4 ;  /* 0x0000000803048825 */ /* 0x002fca00078e0204 */
[----:B0-----:R0:W-:Y:S04]  /*00d0*/  @!P0 STG.E.64 desc[UR4][R4.64], RZ ;  /* 0x000000ff04008986 */ /* 0x0011e8000c101b04 */
[----:B------:R0:W-:Y:S04]  /*00e0*/  @!P0 STG.E.64 desc[UR4][R4.64+0x8], RZ ;  /* 0x000008ff04008986 */ /* 0x0001e8000c101b04 */
[----:B------:R0:W-:Y:S01]  /*00f0*/  @!P0 STG.E.64 desc[UR4][R4.64+0x10], RZ ;  /* 0x000010ff04008986 */ /* 0x0001e2000c101b04 */
[----:B------:R-:W-:Y:S06]  /*0100*/  BAR.SYNC.DEFER_BLOCKING 0x0 ;  /* 0x0000000000007b1d */ /* 0x000fec0000010000 */
[----:B------:R-:W-:Y:S05]  /*0110*/  @P1 EXIT ;  /* 0x000000000000194d */ /* 0x000fea0003800000 */
[----:B------:R-:W1:Y:S08]  /*0120*/  LDC.64 R8, c[0x0][0x3a0] ;  /* 0x0000e800ff087b82 */ /* 0x000e700000000a00 */
[----:B0-----:R-:W0:Y:S01]  /*0130*/  LDC.64 R4, c[0x0][0x3b0] ;  /* 0x0000ec00ff047b82 */ /* 0x001e220000000a00 */
[----:B-1----:R-:W-:-:S06]  /*0140*/  IMAD.WIDE R8, R2, 0x8, R8 ;  /* 0x0000000802087825 */ /* 0x002fcc00078e0208 */
[----:B------:R-:W2:Y:S01]  /*0150*/  LDG.E.64 R8, desc[UR4][R8.64] ;  /* 0x0000000408087981 */ /* 0x000ea2000c1e1b00 */
[----:B0-----:R-:W-:-:S08]  /*0160*/  DMUL R4, R4, R4 ;  /* 0x0000000404047228 */ /* 0x001fd00000000000 */
[----:B--2---:R-:W-:-:S14]  /*0170*/  DSETP.GEU.AND P0, PT, R8, R4, PT ;  /* 0x000000040800722a */ /* 0x004fdc0003f0e000 */
[----:B------:R-:W-:Y:S05]  /*0180*/  @P0 EXIT ;  /* 0x000000000000094d */ /* 0x000fea0003800000 */
[----:B------:R-:W0:Y:S01]  /*0190*/  LDC.64 R6, c[0x0][0x390] ;  /* 0x0000e400ff067b82 */ /* 0x000e220000000a00 */
[----:B------:R-:W-:-:S04]  /*01a0*/  IMAD.SHL.U32 R3, R2, 0x2, RZ ;  /* 0x0000000202037824 */ /* 0x000fc800078e00ff */
[----:B0-----:R-:W-:-:S05]  /*01b0*/  IMAD.WIDE R6, R3, 0x4, R6 ;  /* 0x0000000403067825 */ /* 0x001fca00078e0206 */
[----:B------:R0:W5:Y:S04]  /*01c0*/  LDG.E R0, desc[UR4][R6.64+0x4] ;  /* 0x0000040406007981 */ /* 0x000168000c1e1900 */
[----:B------:R0:W5:Y:S01]  /*01d0*/  LDG.E R4, desc[UR4][R6.64] ;  /* 0x0000000406047981 */ /* 0x000162000c1e1900 */
[----:B------:R-:W1:Y:S01]  /*01e0*/  MUFU.RCP64H R11, R9 ;  /* 0x00000009000b7308 */ /* 0x000e620000001800 */
[----:B------:R-:W-:Y:S01]  /*01f0*/  VIADD R10, R9, 0x300402 ;  /* 0x00300402090a7836 */ /* 0x000fe20000000000 */
[----:B------:R-:W-:Y:S04]  /*0200*/  BSSY.RECONVERGENT B0, `(.L_x_2) ;  /* 0x000000c000007945 */ /* 0x000fe80003800200 */
[----:B------:R-:W-:Y:S01]  /*0210*/  FSETP.GEU.AND P0, PT, |R10|, 5.8789094863358348022e-39, PT ;  /* 0x004004020a00780b */ /* 0x000fe20003f0e200 */
[----:B-1----:R-:W-:-:S08]  /*0220*/  DFMA R12, -R8, R10, 1 ;  /* 0x3ff00000080c742b */ /* 0x002fd0000000010a */
[----:B------:R-:W-:-:S08]  /*0230*/  DFMA R12, R12, R12, R12 ;  /* 0x0000000c0c0c722b */ /* 0x000fd0000000000c */
[----:B------:R-:W-:-:S08]  /*0240*/  DFMA R12, R10, R12, R10 ;  /* 0x0000000c0a0c722b */ /* 0x000fd0000000000a */
[----:B------:R-:W-:-:S08]  /*0250*/  DFMA R14, -R8, R12, 1 ;  /* 0x3ff00000080e742b */ /* 0x000fd0000000010c */
[----:B------:R-:W-:Y:S01]  /*0260*/  DFMA R14, R12, R14, R12 ;  /* 0x0000000e0c0e722b */ /* 0x000fe2000000000c */
[----:B0-----:R-:W-:Y:S10]  /*0270*/  @P0 BRA `(.L_x_3) ;  /* 0x0000000000100947 */ /* 0x001ff40003800000 */
[----:B------:R-:W-:Y:S02]  /*0280*/  LOP3.LUT R3, R9, 0x7fffffff, RZ, 0xc0, !PT ;  /* 0x7fffffff09037812 */ /* 0x000fe400078ec0ff */
[----:B------:R-:W-:Y:S02]  /*0290*/  MOV R6, 0x2c0 ;  /* 0x000002c000067802 */ /* 0x000fe40000000f00 */
[----:B------:R-:W-:-:S07]  /*02a0*/  IADD3 R12, PT, PT, R3, -0x100000, RZ ;  /* 0xfff00000030c7810 */ /* 0x000fce0007ffe0ff */
[----:B-----5:R-:W-:Y:S05]  /*02b0*/  CALL.REL.NOINC `($__internal_0_$__cuda_sm20_dblrcp_rn_slowpath_v3) ;  /* 0x0000000400607944 */ /* 0x020fea0003c00000 */
.L_x_3:
[----:B------:R-:W-:Y:S05]  /*02c0*/  BSYNC.RECONVERGENT B0 ;  /* 0x0000000000007941 */ /* 0x000fea0003800200 */
.L_x_2:
[----:B------:R-:W0:Y:S01]  /*02d0*/  LDC.64 R6, c[0x0][0x398] ;  /* 0x0000e600ff067b82 */ /* 0x000e220000000a00 */
[----:B------:R-:W-:-:S07]  /*02e0*/  IMAD R3, R2, 0x3, RZ ;  /* 0x0000000302037824 */ /* 0x000fce00078e02ff */
[----:B------:R-:W1:Y:S01]  /*02f0*/  LDC.64 R12, c[0x0][0x388] ;  /* 0x0000e200ff0c7b82 */ /* 0x000e620000000a00 */
[----:B-----5:R-:W-:Y:S02]  /*0300*/  IMAD R11, R4, 0x3, RZ ;  /* 0x00000003040b7824 */ /* 0x020fe400078e02ff */
[----:B0-----:R-:W-:-:S05]  /*0310*/  IMAD.WIDE R2, R3, 0x8, R6 ;  /* 0x0000000803027825 */ /* 0x001fca00078e0206 */
[----:B------:R-:W2:Y:S01]  /*0320*/  LDG.E.64 R6, desc[UR4][R2.64] ;  /* 0x0000000402067981 */ /* 0x000ea2000c1e1b00 */
[----:B-1----:R-:W-:-:S05]  /*0330*/  IMAD.WIDE R10, R11, 0x8, R12 ;  /* 0x000000080b0a7825 */ /* 0x002fca00078e020c */
[----:B------:R0:W5:Y:S01]  /*0340*/  LDG.E.64 R4, desc[UR4][R10.64] ;  /* 0x000000040a047981 */ /* 0x000162000c1e1b00 */
[----:B------:R-:W-:Y:S01]  /*0350*/  DMUL R8, R14, R14 ;  /* 0x0000000e0e087228 */ /* 0x000fe20000000000 */
[----:B------:R-:W-:Y:S01]  /*0360*/  IMAD.MOV.U32 R16, RZ, RZ, 0x0 ;  /* 0x00000000ff107424 */ /* 0x000fe200078e00ff */
[----:B------:R-:W-:Y:S01]  /*0370*/  BSSY B0, `(.L_x_4) ;  /* 0x0000010000007945 */ /* 0x000fe20003800000 */
[----:B------:R-:W-:-:S05]  /*0380*/  IMAD.MOV.U32 R17, RZ, RZ, 0x40000000 ;  /* 0x40000000ff117424 */ /* 0x000fca00078e00ff */
[----:B------:R-:W-:Y:S02]  /*0390*/  DMUL R8, R8, R14 ;  /* 0x0000000e08087228 */ /* 0x000fe40000000000 */
[----:B------:R-:W-:-:S08]  /*03a0*/  DMUL R14, R14, 24 ;  /* 0x403800000e0e7828 */ /* 0x000fd00000000000 */
[C---:B------:R-:W-:Y:S02]  /*03b0*/  DMUL R14, R8.reuse, R14 ;  /* 0x0000000e080e7228 */ /* 0x040fe40000000000 */
[----:B------:R-:W-:-:S08]  /*03c0*/  DFMA R8, R8, R16, -1 ;  /* 0xbff000000808742b */ /* 0x000fd00000000010 */
[----:B------:R-:W-:-:S08]  /*03d0*/  DMUL R8, R14, R8 ;  /* 0x000000080e087228 */ /* 0x000fd00000000000 */
[----:B0-2---:R-:W-:-:S11]  /*03e0*/  DMUL R14, R8, R6 ;  /* 0x00000006080e7228 */ /* 0x005fd60000000000 */
.L_x_5:
[----:B-----5:R-:W-:Y:S01]  /*03f0*/  DADD R6, R14, R4 ;  /* 0x000000000e067229 */ /* 0x020fe20000000004 */
[----:B------:R-:W-:Y:S09]  /*0400*/  YIELD ;  /* 0x0000000000007946 */ /* 0x000ff20003800000 */
[----:B------:R-:W2:Y:S02]  /*0410*/  ATOMG.E.CAS.64.STRONG.GPU PT, R6, [R10], R4, R6 ;  /* 0x000000040a0673a9 */ /* 0x000ea400001ee506 */
[----:B--2---:R-:W-:-:S02]  /*0420*/  ISETP.NE.U32.AND P0, PT, R4, R6, PT ;  /* 0x000000060400720c */ /* 0x004fc40003f05070 */
[----:B------:R-:W-:Y:S02]  /*0430*/  MOV R4, R6 ;  /* 0x0000000600047202 */ /* 0x000fe40000000f00 */
[----:B------:R-:W-:Y:S01]  /*0440*/  ISETP.NE.AND.EX P0, PT, R5, R7, PT, P0 ;  /* 0x000000070500720c */ /* 0x000fe20003f05300 */
[----:B------:R-:W-:-:S12]  /*0450*/  IMAD.MOV.U32 R5, RZ, RZ, R7 ;  /* 0x000000ffff057224 */ /* 0x000fd800078e0007 */
[----:B------:R-:W-:Y:S05]  /*0460*/  @P0 BRA `(.L_x_5) ;  /* 0xfffffffc00e00947 */ /* 0x000fea000383ffff */
[----:B------:R-:W-:Y:S05]  /*0470*/  BSYNC B0 ;  /* 0x0000000000007941 */ /* 0x000fea0003800000 */
.L_x_4:
[----:B------:R-:W-:-:S04]  /*0480*/  IMAD R5, R0, 0x3, RZ ;  /* 0x0000000300057824 */ /* 0x000fc800078e02ff */
[----:B------:R-:W-:-:S05]  /*0490*/  IMAD.WIDE R12, R5, 0x8, R12 ;  /* 0x00000008050c7825 */ /* 0x000fca00078e020c */
[----:B------:R0:W5:Y:S01]  /*04a0*/  LDG.E.64 R4, desc[UR4][R12.64] ;  /* 0x000000040c047981 */ /* 0x000162000c1e1b00 */
[----:B------:R-:W-:Y:S01]  /*04b0*/  BSSY B0, `(.L_x_6) ;  /* 0x0000009000007945 */ /* 0x000fe20003800000 */
.L_x_7:
[----:B-----5:R-:W-:Y:S01]  /*04c0*/  DADD R6, -R14, R4 ;  /* 0x000000000e067229 */ /* 0x020fe20000000104 */
[----:B------:R-:W-:Y:S09]  /*04d0*/  YIELD ;  /* 0x0000000000007946 */ /* 0x000ff20003800000 */
[----:B------:R-:W2:Y:S02]  /*04e0*/  ATOMG.E.CAS.64.STRONG.GPU PT, R6, [R12], R4, R6 ;  /* 0x000000040c0673a9 */ /* 0x000ea400001ee506 */
[----:B--2---:R-:W-:Y:S01]  /*04f0*/  ISETP.NE.U32.AND P0, PT, R4, R6, PT ;  /* 0x000000060400720c */ /* 0x004fe20003f05070 */
[----:B------:R-:W-:-:S03]  /*0500*/  IMAD.MOV.U32 R4, RZ, RZ, R6 ;  /* 0x000000ffff047224 */ /* 0x000fc600078e0006 */
[-C--:B------:R-:W-:Y:S02]  /*0510*/  ISETP.NE.AND.EX P0, PT, R5, R7.reuse, PT, P0 ;  /* 0x000000070500720c */ /* 0x080fe40003f05300 */
[----:B------:R-:W-:-:S11]  /*0520*/  MOV R5, R7 ;  /* 0x0000000700057202 */ /* 0x000fd60000000f00 */
[----:B------:R-:W-:Y:S05]  /*0530*/  @P0 BRA `(.L_x_7) ;  /* 0xfffffffc00e00947 */ /* 0x000fea000383ffff */
[----:B------:R-:W-:Y:S05]  /*0540*/  BSYNC B0 ;  /* 0x0000000000007941 */ /* 0x000fea0003800000 */
.L_x_6:
[----:B------:R-:W2:Y:S04]  /*0550*/  LDG.E.64 R6, desc[UR4][R2.64+0x8] ;  /* 0x0000080402067981 */ /* 0x000ea8000c1e1b00 */
[----:B------:R1:W5:Y:S01]  /*0560*/  LDG.E.64 R4, desc[UR4][R10.64+0x8] ;  /* 0x000008040a047981 */ /* 0x000362000c1e1b00 */
[----:B------:R-:W-:Y:S01]  /*0570*/  BSSY B0, `(.L_x_8) ;  /* 0x000000a000007945 */ /* 0x000fe20003800000 */
[----:B-12---:R-:W-:-:S11]  /*0580*/  DMUL R14, R8, R6 ;  /* 0x00000006080e7228 */ /* 0x006fd60000000000 */
.L_x_9:
[----:B-----5:R-:W-:Y:S01]  /*0590*/  DADD R6, R14, R4 ;  /* 0x000000000e067229 */ /* 0x020fe20000000004 */
[----:B------:R-:W-:Y:S09]  /*05a0*/  YIELD ;  /* 0x0000000000007946 */ /* 0x000ff20003800000 */
[----:B------:R-:W2:Y:S02]  /*05b0*/  ATOMG.E.CAS.64.STRONG.GPU PT, R6, [R10+0x8], R4, R6 ;  /* 0x000008040a0673a9 */ /* 0x000ea400001ee506 */
[----:B--2---:R-:W-:Y:S01]  /*05c0*/  ISETP.NE.U32.AND P0, PT, R4, R6, PT ;  /* 0x000000060400720c */ /* 0x004fe20003f05070 */
[----:B------:R-:W-:-:S03]  /*05d0*/  IMAD.MOV.U32 R4, RZ, RZ, R6 ;  /* 0x000000ffff047224 */ /* 0x000fc600078e0006 */
[----:B------:R-:W-:Y:S01]  /*05e0*/  ISETP.NE.AND.EX P0, PT, R5, R7, PT, P0 ;  /* 0x000000070500720c */ /* 0x000fe20003f05300 */
[----:B------:R-:W-:-:S12]  /*05f0*/  IMAD.MOV.U32 R5, RZ, RZ, R7 ;  /* 0x000000ffff057224 */ /* 0x000fd800078e0007 */
[----:B------:R-:W-:Y:S05]  /*0600*/  @P0 BRA `(.L_x_9) ;  /* 0xfffffffc00e00947 */ /* 0x000fea000383ffff */
[----:B------:R-:W-:Y:S05]  /*0610*/  BSYNC B0 ;  /* 0x0000000000007941 */ /* 0x000fea0003800000 */
.L_x_8:
[----:B------:R1:W5:Y:S01]  /*0620*/  LDG.E.64 R4, desc[UR4][R12.64+0x8] ;  /* 0x000008040c047981 */ /* 0x000362000c1e1b00 */
[----:B------:R-:W-:Y:S01]  /*0630*/  BSSY B0, `(.L_x_10) ;  /* 0x0000009000007945 */ /* 0x000fe20003800000 */
.L_x_11:
[----:B-----5:R-:W-:Y:S01]  /*0640*/  DADD R6, -R14, R4 ;  /* 0x000000000e067229 */ /* 0x020fe20000000104 */
[----:B------:R-:W-:Y:S09]  /*0650*/  YIELD ;  /* 0x0000000000007946 */ /* 0x000ff20003800000 */
[----:B------:R-:W2:Y:S02]  /*0660*/  ATOMG.E.CAS.64.STRONG.GPU PT, R6, [R12+0x8], R4, R6 ;  /* 0x000008040c0673a9 */ /* 0x000ea400001ee506 */
[----:B--2---:R-:W-:-:S02]  /*0670*/  ISETP.NE.U32.AND P0, PT, R4, R6, PT ;  /* 0x000000060400720c */ /* 0x004fc40003f05070 */
[----:B------:R-:W-:Y:S02]  /*0680*/  MOV R4, R6 ;  /* 0x0000000600047202 */ /* 0x000fe40000000f00 */
[----:B------:R-:W-:Y:S01]  /*0690*/  ISETP.NE.AND.EX P0, PT, R5, R7, PT, P0 ;  /* 0x000000070500720c */ /* 0x000fe20003f05300 */
[----:B------:R-:W-:-:S12]  /*06a0*/  IMAD.MOV.U32 R5, RZ, RZ, R7 ;  /* 0x000000ffff057224 */ /* 0x000fd800078e0007 */
[----:B------:R-:W-:Y:S05]  /*06b0*/  @P0 BRA `(.L_x_11) ;  /* 0xfffffffc00e00947 */ /* 0x000fea000383ffff */
[----:B------:R-:W-:Y:S05]  /*06c0*/  BSYNC B0 ;  /* 0x0000000000007941 */ /* 0x000fea0003800000 */
.L_x_10:
[----:B------:R-:W2:Y:S04]  /*06d0*/  LDG.E.64 R2, desc[UR4][R2.64+0x10] ;  /* 0x0000100402027981 */ /* 0x000ea8000c1e1b00 */
[----:B------:R3:W5:Y:S01]  /*06e0*/  LDG.E.64 R4, desc[UR4][R10.64+0x10] ;  /* 0x000010040a047981 */ /* 0x000762000c1e1b00 */
[----:B------:R-:W-:Y:S01]  /*06f0*/  BSSY B0, `(.L_x_12) ;  /* 0x000000a000007945 */ /* 0x000fe20003800000 */
[----:B--23--:R-:W-:-:S11]  /*0700*/  DMUL R8, R8, R2 ;  /* 0x0000000208087228 */ /* 0x00cfd60000000000 */
.L_x_13:
[----:B-----5:R-:W-:Y:S01]  /*0710*/  DADD R6, R8, R4 ;  /* 0x0000000008067229 */ /* 0x020fe20000000004 */
[----:B------:R-:W-:Y:S09]  /*0720*/  YIELD ;  /* 0x0000000000007946 */ /* 0x000ff20003800000 */
[----:B------:R-:W2:Y:S02]  /*0730*/  ATOMG.E.CAS.64.STRONG.GPU PT, R6, [R10+0x10], R4, R6 ;  /* 0x000010040a0673a9 */ /* 0x000ea400001ee506 */
[----:B--2---:R-:W-:Y:S01]  /*0740*/  ISETP.NE.U32.AND P0, PT, R4, R6, PT ;  /* 0x000000060400720c */ /* 0x004fe20003f05070 */
[----:B------:R-:W-:-:S03]  /*0750*/  IMAD.MOV.U32 R4, RZ, RZ, R6 ;  /* 0x000000ffff047224 */ /* 0x000fc600078e0006 */
[-C--:B------:R-:W-:Y:S02]  /*0760*/  ISETP.NE.AND.EX P0, PT, R5, R7.reuse, PT, P0 ;  /* 0x000000070500720c */ /* 0x080fe40003f05300 */
[----:B------:R-:W-:-:S11]  /*0770*/  MOV R5, R7 ;  /* 0x0000000700057202 */ /* 0x000fd60000000f00 */
[----:B------:R-:W-:Y:S05]  /*0780*/  @P0 BRA `(.L_x_13) ;  /* 0xfffffffc00e00947 */ /* 0x000fea000383ffff */
[----:B------:R-:W-:Y:S05]  /*0790*/  BSYNC B0 ;  /* 0x0000000000007941 */ /* 0x000fea0003800000 */
.L_x_12:
[----:B------:R2:W5:Y:S02]  /*07a0*/  LDG.E.64 R4, desc[UR4][R12.64+0x10] ;  /* 0x000010040c047981 */ /* 0x000564000c1e1b00 */
.L_x_14:
[----:B-----5:R-:W-:Y:S01]  /*07b0*/  DADD R6, -R8, R4 ;  /* 0x0000000008067229 */ /* 0x020fe20000000104 */
[----:B------:R-:W-:Y:S09]  /*07c0*/  YIELD ;  /* 0x0000000000007946 */ /* 0x000ff20003800000 */
[----:B------:R-:W3:Y:S02]  /*07d0*/  ATOMG.E.CAS.64.STRONG.GPU PT, R6, [R12+0x10], R4, R6 ;  /* 0x000010040c0673a9 */ /* 0x000ee400001ee506 */
[----:B---3--:R-:W-:Y:S01]  /*07e0*/  ISETP.NE.U32.AND P0, PT, R4, R6, PT ;  /* 0x000000060400720c */ /* 0x008fe20003f05070 */
[----:B------:R-:W-:-:S03]  /*07f0*/  IMAD.MOV.U32 R4, RZ, RZ, R6 ;  /* 0x000000ffff047224 */ /* 0x000fc600078e0006 */
[----:B------:R-:W-:Y:S01]  /*0800*/  ISETP.NE.AND.EX P0, PT, R5, R7, PT, P0 ;  /* 0x000000070500720c */ /* 0x000fe20003f05300 */
[----:B------:R-:W-:-:S12]  /*0810*/  IMAD.MOV.U32 R5, RZ, RZ, R7 ;  /* 0x000000ffff057224 */ /* 0x000fd800078e0007 */
[----:B------:R-:W-:Y:S05]  /*0820*/  @P0 BRA `(.L_x_14) ;  /* 0xfffffffc00e00947 */ /* 0x000fea000383ffff */
[----:B------:R-:W-:Y:S05]  /*0830*/  EXIT ;  /* 0x000000000000794d */ /* 0x000fea0003800000 */
        .weak           $__internal_0_$__cuda_sm20_dblrcp_rn_slowpath_v3
        .type           $__internal_0_$__cuda_sm20_dblrcp_rn_slowpath_v3,@function
        .size           $__internal_0_$__cuda_sm20_dblrcp_rn_slowpath_v3,(.L_x_20 - $__internal_0_$__cuda_sm20_dblrcp_rn_slowpath_v3)
$__internal_0_$__cuda_sm20_dblrcp_rn_slowpath_v3:
[----:B------:R-:W-:Y:S01]  /*0840*/  DSETP.GTU.AND P0, PT, |R8|, +INF , PT ;  /* 0x7ff000000800742a */ /* 0x000fe20003f0c200 */
[----:B------:R-:W-:-:S13]  /*0850*/  BSSY.RECONVERGENT B1, `(.L_x_15) ;  /* 0x0000023000017945 */ /* 0x000fda0003800200 */
[----:B------:R-:W-:Y:S05]  /*0860*/  @P0 BRA `(.L_x_16) ;  /* 0x00000000007c0947 */ /* 0x000fea0003800000 */
[----:B------:R-:W-:-:S04]  /*0870*/  LOP3.LUT R3, R9, 0x7fffffff, RZ, 0xc0, !PT ;  /* 0x7fffffff09037812 */ /* 0x000fc800078ec0ff */
[----:B------:R-:W-:-:S04]  /*0880*/  IADD3 R5, PT, PT, R3, -0x1, RZ ;  /* 0xffffffff03057810 */ /* 0x000fc80007ffe0ff */
[----:B------:R-:W-:-:S13]  /*0890*/  ISETP.GE.U32.AND P0, PT, R5, 0x7fefffff, PT ;  /* 0x7fefffff0500780c */ /* 0x000fda0003f06070 */
[----:B------:R-:W-:Y:S01]  /*08a0*/  @P0 LOP3.LUT R11, R9, 0x7ff00000, RZ, 0x3c, !PT ;  /* 0x7ff00000090b0812 */ /* 0x000fe200078e3cff */
[----:B------:R-:W-:Y:S01]  /*08b0*/  @P0 IMAD.MOV.U32 R10, RZ, RZ, RZ ;  /* 0x000000ffff0a0224 */ /* 0x000fe200078e00ff */
[----:B------:R-:W-:Y:S06]  /*08c0*/  @P0 BRA `(.L_x_17) ;  /* 0x00000000006c0947 */ /* 0x000fec0003800000 */
[----:B------:R-:W-:-:S13]  /*08d0*/  ISETP.GE.U32.AND P0, PT, R3, 0x1000001, PT ;  /* 0x010000010300780c */ /* 0x000fda0003f06070 */
[----:B------:R-:W-:Y:S05]  /*08e0*/  @!P0 BRA `(.L_x_18) ;  /* 0x0000000000348947 */ /* 0x000fea0003800000 */
[----:B------:R-:W-:Y:S01]  /*08f0*/  VIADD R11, R9, 0xc0200000 ;  /* 0xc0200000090b7836 */ /* 0x000fe20000000000 */
[----:B------:R-:W-:-:S03]  /*0900*/  MOV R10, R8 ;  /* 0x00000008000a7202 */ /* 0x000fc60000000f00 */
[----:B------:R-:W0:Y:S03]  /*0910*/  MUFU.RCP64H R13, R11 ;  /* 0x0000000b000d7308 */ /* 0x000e260000001800 */
[----:B0-----:R-:W-:-:S08]  /*0920*/  DFMA R14, -R10, R12, 1 ;  /* 0x3ff000000a0e742b */ /* 0x001fd0000000010c */
[----:B------:R-:W-:-:S08]  /*0930*/  DFMA R14, R14, R14, R14 ;  /* 0x0000000e0e0e722b */ /* 0x000fd0000000000e */
[----:B------:R-:W-:-:S08]  /*0940*/  DFMA R14, R12, R14, R12 ;  /* 0x0000000e0c0e722b */ /* 0x000fd0000000000c */
[----:B------:R-:W-:-:S08]  /*0950*/  DFMA R12, -R10, R14, 1 ;  /* 0x3ff000000a0c742b */ /* 0x000fd0000000010e */
[----:B------:R-:W-:-:S08]  /*0960*/  DFMA R12, R14, R12, R14 ;  /* 0x0000000c0e0c722b */ /* 0x000fd0000000000e */
[----:B------:R-:W-:-:S08]  /*0970*/  DMUL R12, R12, 2.2250738585072013831e-308 ;  /* 0x001000000c0c7828 */ /* 0x000fd00000000000 */
[----:B------:R-:W-:-:S08]  /*0980*/  DFMA R8, -R8, R12, 1 ;  /* 0x3ff000000808742b */ /* 0x000fd0000000010c */
[----:B------:R-:W-:-:S08]  /*0990*/  DFMA R8, R8, R8, R8 ;  /* 0x000000080808722b */ /* 0x000fd00000000008 */
[----:B------:R-:W-:Y:S01]  /*09a0*/  DFMA R10, R12, R8, R12 ;  /* 0x000000080c0a722b */ /* 0x000fe2000000000c */
[----:B------:R-:W-:Y:S10]  /*09b0*/  BRA `(.L_x_17) ;  /* 0x0000000000307947 */ /* 0x000ff40003800000 */
.L_x_18:
[----:B------:R-:W-:Y:S01]  /*09c0*/  DMUL R8, R8, 8.11296384146066816958e+31 ;  /* 0x4690000008087828 */ /* 0x000fe20000000000 */
[----:B------:R-:W-:-:S05]  /*09d0*/  IMAD.MOV.U32 R10, RZ, RZ, R12 ;  /* 0x000000ffff0a7224 */ /* 0x000fca00078e000c */
[----:B------:R-:W0:Y:S02]  /*09e0*/  MUFU.RCP64H R11, R9 ;  /* 0x00000009000b7308 */ /* 0x000e240000001800 */
[----:B0-----:R-:W-:-:S08]  /*09f0*/  DFMA R12, -R8, R10, 1 ;  /* 0x3ff00000080c742b */ /* 0x001fd0000000010a */
[----:B------:R-:W-:-:S08]  /*0a00*/  DFMA R12, R12, R12, R12 ;  /* 0x0000000c0c0c722b */ /* 0x000fd0000000000c */
[----:B------:R-:W-:-:S08]  /*0a10*/  DFMA R12, R10, R12, R10 ;  /* 0x0000000c0a0c722b */ /* 0x000fd0000000000a */
[----:B------:R-:W-:-:S08]  /*0a20*/  DFMA R10, -R8, R12, 1 ;  /* 0x3ff00000080a742b */ /* 0x000fd0000000010c */
[----:B------:R-:W-:-:S08]  /*0a30*/  DFMA R10, R12, R10, R12 ;  /* 0x0000000a0c0a722b */ /* 0x000fd0000000000c */
[----:B------:R-:W-:Y:S01]  /*0a40*/  DMUL R10, R10, 8.11296384146066816958e+31 ;  /* 0x469000000a0a7828 */ /* 0x000fe20000000000 */
[----:B------:R-:W-:Y:S10]  /*0a50*/  BRA `(.L_x_17) ;  /* 0x0000000000087947 */ /* 0x000ff40003800000 */
.L_x_16:
[----:B------:R-:W-:Y:S01]  /*0a60*/  LOP3.LUT R11, R9, 0x80000, RZ, 0xfc, !PT ;  /* 0x00080000090b7812 */ /* 0x000fe200078efcff */
[----:B------:R-:W-:-:S07]  /*0a70*/  IMAD.MOV.U32 R10, RZ, RZ, R8 ;  /* 0x000000ffff0a7224 */ /* 0x000fce00078e0008 */
.L_x_17:
[----:B------:R-:W-:Y:S05]  /*0a80*/  BSYNC.RECONVERGENT B1 ;  /* 0x0000000000017941 */ /* 0x000fea0003800200 */
.L_x_15:
[----:B------:R-:W-:Y:S01]  /*0a90*/  HFMA2 R7, -RZ, RZ, 0, 0 ;  /* 0x00000000ff077431 */ /* 0x000fe200000001ff */
[----:B------:R-:W-:Y:S01]  /*0aa0*/  MOV R14, R10 ;  /* 0x0000000a000e7202 */ /* 0x000fe20000000f00 */
[----:B------:R-:W-:Y:S02]  /*0ab0*/  IMAD.MOV.U32 R15, RZ, RZ, R11 ;  /* 0x000000ffff0f7224 */ /* 0x000fe400078e000b */
[----:B------:R-:W-:Y:S05]  /*0ac0*/  RET.REL.NODEC R6 `(_Z26computeAccelerationsKernelPdS_PiS_S_idi) ;  /* 0xfffffff4064c7950 */ /* 0x000fea0003c3ffff */
.L_x_19:
        /* <DEDUP_REMOVED lines=11> */
.L_x_20:


//--------------------- .nv.shared.reserved.0     --------------------------
	.section	.nv.shared.reserved.0,"aw",@nobits
	.weak		__nv_reservedSMEM_offset_0_alias
	.size		__nv_reservedSMEM_offset_0_alias, 0, 64
	.other		__nv_reservedSMEM_offset_0_alias,@"STO_CUDA_RESERVED_SHARED STV_DEFAULT"
__nv_reservedSMEM_offset_0_alias:
	.zero		0
	.zero		64


//--------------------- .nv.constant0._Z25velocityVerletStep2KernelPdS_di --------------------------
	.section	.nv.constant0._Z25velocityVerletStep2KernelPdS_di,"a",@progbits
	.sectionflags	@""
	.align	4
.nv.constant0._Z25velocityVerletStep2KernelPdS_di:
	.zero		924


//--------------------- .nv.constant0._Z25velocityVerletStep1KernelPdS_S_ddi --------------------------
	.section	.nv.constant0._Z25velocityVerletStep1KernelPdS_S_ddi,"a",@progbits
	.sectionflags	@""
	.align	4
.nv.constant0._Z25velocityVerletStep1KernelPdS_S_ddi:
	.zero		940


//--------------------- .nv.constant0._Z26computeAccelerationsKernelPdS_PiS_S_idi --------------------------
	.section	.nv.constant0._Z26computeAccelerationsKernelPdS_PiS_S_idi,"a",@progbits
	.sectionflags	@""
	.align	4
.nv.constant0._Z26computeAccelerationsKernelPdS_PiS_S_idi:
	.zero		956


//--------------------- SYMBOLS --------------------------

	.type		.nv.reservedSmem.offset0,@object
	.size		.nv.reservedSmem.offset0,0x4
